	.headerflags	@"EF_CUDA_TEXMODE_UNIFIED EF_CUDA_64BIT_ADDRESS EF_CUDA_ACCELERATORS EF_CUDA_SM90 EF_CUDA_VIRTUAL_SM(EF_CUDA_SM90)"
	.elftype	@"ET_EXEC"


//--------------------- .nv.info                  --------------------------
	.section	.nv.info,"",@"SHT_CUDA_INFO"
	.align	4


	//----- nvinfo : EIATTR_REGCOUNT
	.align		4
        /*0000*/ 	.byte	0x04, 0x2f
        /*0002*/ 	.short	(.L_1 - .L_0)
	.align		4
.L_0:
        /*0004*/ 	.word	index@(triton_poi_fused_7)
        /*0008*/ 	.word	0x00000016


	//----- nvinfo : EIATTR_MIN_STACK_SIZE
	.align		4
.L_1:
        /*000c*/ 	.byte	0x04, 0x12
        /*000e*/ 	.short	(.L_3 - .L_2)
	.align		4
.L_2:
        /*0010*/ 	.word	index@(triton_poi_fused_7)
        /*0014*/ 	.word	0x00000000


	//----- nvinfo : EIATTR_FRAME_SIZE
	.align		4
.L_3:
        /*0018*/ 	.byte	0x04, 0x11
        /*001a*/ 	.short	(.L_5 - .L_4)
	.align		4
.L_4:
        /*001c*/ 	.word	index@(triton_poi_fused_7)
        /*0020*/ 	.word	0x00000000


	//----- nvinfo : EIATTR_MIN_STACK_SIZE
	.align		4
.L_5:
        /*0024*/ 	.byte	0x04, 0x12
        /*0026*/ 	.short	(.L_7 - .L_6)
	.align		4
.L_6:
        /*0028*/ 	.word	index@(triton_poi_fused_7)
        /*002c*/ 	.word	0x00000000
.L_7:


//--------------------- .nv.info.triton_poi_fused_7 --------------------------
	.section	.nv.info.triton_poi_fused_7,"",@"SHT_CUDA_INFO"
	.sectionflags	@""
	.align	4


	//----- nvinfo : EIATTR_CUDA_API_VERSION
	.align		4
        /*0000*/ 	.byte	0x04, 0x37
        /*0002*/ 	.short	(.L_9 - .L_8)
.L_8:
        /*0004*/ 	.word	0x0000007c


	//----- nvinfo : EIATTR_KPARAM_INFO
	.align		4
.L_9:
        /*0008*/ 	.byte	0x04, 0x17
        /*000a*/ 	.short	(.L_11 - .L_10)
.L_10:
        /*000c*/ 	.word	0x00000000
        /*0010*/ 	.short	0x0003
        /*0012*/ 	.short	0x0014
        /*0014*/ 	.byte	0x00, 0xf0, 0x11, 0x00


	//----- nvinfo : EIATTR_KPARAM_INFO
	.align		4
.L_11:
        /*0018*/ 	.byte	0x04, 0x17
        /*001a*/ 	.short	(.L_13 - .L_12)
.L_12:
        /*001c*/ 	.word	0x00000000
        /*0020*/ 	.short	0x0002
        /*0022*/ 	.short	0x0010
        /*0024*/ 	.byte	0x00, 0xf0, 0x11, 0x00


	//----- nvinfo : EIATTR_KPARAM_INFO
	.align		4
.L_13:
        /*0028*/ 	.byte	0x04, 0x17
        /*002a*/ 	.short	(.L_15 - .L_14)
.L_14:
        /*002c*/ 	.word	0x00000000
        /*0030*/ 	.short	0x0001
        /*0032*/ 	.short	0x0008
        /*0034*/ 	.byte	0x00, 0xf4, 0x21, 0x00


	//----- nvinfo : EIATTR_KPARAM_INFO
	.align		4
.L_15:
        /*0038*/ 	.byte	0x04, 0x17
        /*003a*/ 	.short	(.L_17 - .L_16)
.L_16:
        /*003c*/ 	.word	0x00000000
        /*0040*/ 	.short	0x0000
        /*0042*/ 	.short	0x0000
        /*0044*/ 	.byte	0x00, 0xf4, 0x21, 0x00


	//----- nvinfo : EIATTR_SPARSE_MMA_MASK
	.align		4
.L_17:
        /*0048*/ 	.byte	0x03, 0x50
        /*004a*/ 	.short	0x0000


	//----- nvinfo : EIATTR_MAXREG_COUNT
	.align		4
        /*004c*/ 	.byte	0x03, 0x1b
        /*004e*/ 	.short	0x00ff


	//----- nvinfo : EIATTR_EXIT_INSTR_OFFSETS
	.align		4
        /*0050*/ 	.byte	0x04, 0x1c
        /*0052*/ 	.short	(.L_19 - .L_18)


	//   ....[0]....
.L_18:
        /*0054*/ 	.word	0x00000480


	//   ....[1]....
        /*0058*/ 	.word	0x000004d0


	//----- nvinfo : EIATTR_REQNTID
	.align		4
.L_19:
        /*005c*/ 	.byte	0x04, 0x10
        /*005e*/ 	.short	(.L_21 - .L_20)
.L_20:
        /*0060*/ 	.word	0x00000080
        /*0064*/ 	.word	0x00000001
        /*0068*/ 	.word	0x00000001


	//----- nvinfo : EIATTR_CBANK_PARAM_SIZE
	.align		4
.L_21:
        /*006c*/ 	.byte	0x03, 0x19
        /*006e*/ 	.short	0x0018


	//----- nvinfo : EIATTR_PARAM_CBANK
	.align		4
        /*0070*/ 	.byte	0x04, 0x0a
        /*0072*/ 	.short	(.L_23 - .L_22)
	.align		4
.L_22:
        /*0074*/ 	.word	index@(.nv.constant0.triton_poi_fused_7)
        /*0078*/ 	.short	0x0210
        /*007a*/ 	.short	0x0018


	//----- nvinfo : EIATTR_SW_WAR
	.align		4
.L_23:
        /*007c*/ 	.byte	0x04, 0x36
        /*007e*/ 	.short	(.L_25 - .L_24)
.L_24:
        /*0080*/ 	.word	0x00000008
.L_25:


//--------------------- .nv.callgraph             --------------------------
	.section	.nv.callgraph,"",@"SHT_CUDA_CALLGRAPH"
	.align	4
	.sectionentsize	8
	.align		4
        /*0000*/ 	.word	0x00000000
	.align		4
        /*0004*/ 	.word	0xffffffff
	.align		4
        /*0008*/ 	.word	0x00000000
	.align		4
        /*000c*/ 	.word	0xfffffffe
	.align		4
        /*0010*/ 	.word	0x00000000
	.align		4
        /*0014*/ 	.word	0xfffffffd
	.align		4
        /*0018*/ 	.word	0x00000000
	.align		4
        /*001c*/ 	.word	0xfffffffc


//--------------------- .text.triton_poi_fused_7  --------------------------
	.section	.text.triton_poi_fused_7,"ax",@progbits
	.sectionflags	@"SHF_BARRIERS=1"
	.align	128
        .global         triton_poi_fused_7
        .type           triton_poi_fused_7,@function
        .size           triton_poi_fused_7,(.L_x_1 - triton_poi_fused_7)
        .other          triton_poi_fused_7,@"STO_CUDA_ENTRY STV_DEFAULT"
triton_poi_fused_7:
.text.triton_poi_fused_7:
[----:B------:R-:W0:Y:S02]  /*0000*/  LDC R1, c[0x0][0x28] ;  /* 0x00000a00ff017b82 */ /* 0x000e240000000800 */
[----:B------:R-:W1:Y:S01]  /*0010*/  S2R R3, SR_CTAID.Z ;  /* 0x0000000000037919 */ /* 0x000e620000002700 */
[----:B------:R-:W1:Y:S01]  /*0020*/  S2UR UR4, SR_CTAID.Y ;  /* 0x00000000000479c3 */ /* 0x000e620000002600 */
[----:B------:R-:W-:Y:S01]  /*0030*/  CS2R R6, SRZ ;  /* 0x0000000000067805 */ /* 0x000fe2000001ff00 */
[----:B------:R-:W-:Y:S01]  /*0040*/  ULDC.64 UR6, c[0x0][0x208] ;  /* 0x0000820000067ab9 */ /* 0x000fe20000000a00 */
[----:B------:R-:W2:Y:S01]  /*0050*/  S2R R0, SR_TID.X ;  /* 0x0000000000007919 */ /* 0x000ea20000002100 */
[----:B------:R-:W3:Y:S04]  /*0060*/  S2R R11, SR_CTAID.X ;  /* 0x00000000000b7919 */ /* 0x000ee80000002500 */
[----:B------:R-:W1:Y:S08]  /*0070*/  LDC R2, c[0x0][0x10] ;  /* 0x00000400ff027b82 */ /* 0x000e700000000800 */
[----:B------:R-:W4:Y:S01]  /*0080*/  LDC.64 R8, c[0x0][0x210] ;  /* 0x00008400ff087b82 */ /* 0x000f220000000a00 */
[----:B-1----:R-:W-:Y:S01]  /*0090*/  IMAD R3, R3, R2, UR4 ;  /* 0x0000000403037e24 */ /* 0x002fe2000f8e0202 */
[----:B--2---:R-:W-:-:S04]  /*00a0*/  LOP3.LUT R16, R0, 0x7f, RZ, 0xc0, !PT ;  /* 0x0000007f00107812 */ /* 0x004fc800078ec0ff */
[----:B------:R-:W-:Y:S01]  /*00b0*/  PRMT R10, R16, 0x6540, R3 ;  /* 0x00006540100a7816 */ /* 0x000fe20000000003 */
[----:B---3--:R-:W-:-:S03]  /*00c0*/  IMAD.SHL.U32 R2, R11, 0x4, RZ ;  /* 0x000000040b027824 */ /* 0x008fc600078e00ff */
[----:B------:R-:W-:Y:S02]  /*00d0*/  LOP3.LUT R4, R10, 0x80, RZ, 0xfc, !PT ;  /* 0x000000800a047812 */ /* 0x000fe400078efcff */
[----:B------:R-:W-:-:S03]  /*00e0*/  ISETP.GE.AND P0, PT, R2, 0x4, PT ;  /* 0x000000040200780c */ /* 0x000fc60003f06270 */
[C-C-:B------:R-:W-:Y:S01]  /*00f0*/  IMAD.IADD R5, R4.reuse, 0x1, R11.reuse ;  /* 0x0000000104057824 */ /* 0x140fe200078e020b */
[----:B------:R-:W-:Y:S01]  /*0100*/  ISETP.LT.AND P1, PT, R4, 0x40000, !P0 ;  /* 0x000400000400780c */ /* 0x000fe20004721270 */
[C---:B------:R-:W-:Y:S01]  /*0110*/  IMAD.IADD R11, R10.reuse, 0x1, R11 ;  /* 0x000000010a0b7824 */ /* 0x040fe200078e020b */
[----:B------:R-:W-:Y:S01]  /*0120*/  ISETP.LT.AND P0, PT, R10, 0x40000, !P0 ;  /* 0x000400000a00780c */ /* 0x000fe20004701270 */
[----:B------:R-:W-:Y:S01]  /*0130*/  IMAD.SHL.U32 R15, R5, 0x4, RZ ;  /* 0x00000004050f7824 */ /* 0x000fe200078e00ff */
[----:B------:R-:W-:Y:S01]  /*0140*/  CS2R R4, SRZ ;  /* 0x0000000000047805 */ /* 0x000fe2000001ff00 */
[----:B------:R-:W-:Y:S02]  /*0150*/  IMAD.SHL.U32 R11, R11, 0x4, RZ ;  /* 0x000000040b0b7824 */ /* 0x000fe400078e00ff */
[----:B----4-:R-:W-:-:S04]  /*0160*/  IMAD.WIDE R14, R15, 0x4, R8 ;  /* 0x000000040f0e7825 */ /* 0x010fc800078e0208 */
[----:B------:R-:W-:Y:S01]  /*0170*/  IMAD.WIDE R12, R11, 0x4, R8 ;  /* 0x000000040b0c7825 */ /* 0x000fe200078e0208 */
[----:B------:R-:W-:Y:S02]  /*0180*/  CS2R R8, SRZ ;  /* 0x0000000000087805 */ /* 0x000fe4000001ff00 */
[----:B------:R-:W-:Y:S01]  /*0190*/  CS2R R10, SRZ ;  /* 0x00000000000a7805 */ /* 0x000fe2000001ff00 */
[----:B------:R-:W2:Y:S05]  /*01a0*/  @P1 LDG.E.EL.128 R4, desc[UR6][R14.64] ;  /* 0x000000060e041981 */ /* 0x000eaa000c2e1d00 */
[----:B------:R1:W3:Y:S01]  /*01b0*/  @P0 LDG.E.EL.128 R8, desc[UR6][R12.64] ;  /* 0x000000060c080981 */ /* 0x0002e2000c2e1d00 */
[----:B------:R-:W4:Y:S01]  /*01c0*/  S2UR UR5, SR_CgaCtaId ;  /* 0x00000000000579c3 */ /* 0x000f220000008800 */
[----:B------:R-:W-:Y:S01]  /*01d0*/  UMOV UR4, 0x400 ;  /* 0x0000040000047882 */ /* 0x000fe20000000000 */
[----:B------:R-:W-:Y:S01]  /*01e0*/  SHF.R.U32.HI R19, RZ, 0x2, R0 ;  /* 0x00000002ff137819 */ /* 0x000fe20000011600 */
[----:B------:R-:W-:-:S03]  /*01f0*/  IMAD.SHL.U32 R17, R0, 0x4, RZ ;  /* 0x0000000400117824 */ /* 0x000fc600078e00ff */
[----:B------:R-:W-:Y:S01]  /*0200*/  LOP3.LUT R19, R19, 0x10, RZ, 0xc0, !PT ;  /* 0x0000001013137812 */ /* 0x000fe200078ec0ff */
[----:B----4-:R-:W-:-:S06]  /*0210*/  UPRMT UR4, UR5, 0x654, UR4 ;  /* 0x0000065405047896 */ /* 0x010fcc0008000004 */
[----:B------:R-:W-:Y:S01]  /*0220*/  LEA R18, R16, UR4, 0x2 ;  /* 0x0000000410127c11 */ /* 0x000fe2000f8e10ff */
[----:B------:R-:W-:Y:S01]  /*0230*/  VIADD R19, R19, UR4 ;  /* 0x0000000413137c36 */ /* 0x000fe20008000000 */
[----:B------:R-:W-:-:S05]  /*0240*/  LOP3.LUT R16, R17, 0x1fc, RZ, 0xc0, !PT ;  /* 0x000001fc11107812 */ /* 0x000fca00078ec0ff */
[----:B-1----:R-:W-:Y:S01]  /*0250*/  IMAD R12, R16, 0x4, R19 ;  /* 0x00000004100c7824 */ /* 0x002fe200078e0213 */
[----:B--2---:R1:W-:Y:S04]  /*0260*/  STS [R18+0x200], R4 ;  /* 0x0002000412007388 */ /* 0x0043e80000000800 */
[----:B------:R2:W-:Y:S04]  /*0270*/  STS [R18+0x610], R5 ;  /* 0x0006100512007388 */ /* 0x0005e80000000800 */
[----:B------:R4:W-:Y:S01]  /*0280*/  STS [R18+0xa20], R6 ;  /* 0x000a200612007388 */ /* 0x0009e20000000800 */
[----:B-1----:R-:W-:-:S03]  /*0290*/  LOP3.LUT R4, R17, 0xfc, RZ, 0xc0, !PT ;  /* 0x000000fc11047812 */ /* 0x002fc600078ec0ff */
[----:B------:R1:W-:Y:S01]  /*02a0*/  STS [R18+0xe30], R7 ;  /* 0x000e300712007388 */ /* 0x0003e20000000800 */
[----:B------:R-:W-:-:S03]  /*02b0*/  PRMT R3, R4, 0x6540, R3 ;  /* 0x0000654004037816 */ /* 0x000fc60000000003 */
[----:B---3--:R-:W-:Y:S01]  /*02c0*/  STS [R18], R8 ;  /* 0x0000000812007388 */ /* 0x008fe20000000800 */
[----:B--2---:R-:W2:Y:S01]  /*02d0*/  LDC.64 R4, c[0x0][0x218] ;  /* 0x00008600ff047b82 */ /* 0x004ea20000000a00 */
[----:B----4-:R-:W-:Y:S02]  /*02e0*/  SHF.R.S32.HI R6, RZ, 0x1f, R3 ;  /* 0x0000001fff067819 */ /* 0x010fe40000011403 */
[----:B------:R-:W-:Y:S01]  /*02f0*/  STS [R18+0x410], R9 ;  /* 0x0004100912007388 */ /* 0x000fe20000000800 */
[----:B------:R-:W-:Y:S02]  /*0300*/  ISETP.GE.AND P0, PT, R3, 0x40000, PT ;  /* 0x000400000300780c */ /* 0x000fe40003f06270 */
[----:B------:R-:W-:Y:S01]  /*0310*/  LEA.HI R6, R6, R3, RZ, 0x9 ;  /* 0x0000000306067211 */ /* 0x000fe200078f48ff */
[----:B------:R-:W-:Y:S01]  /*0320*/  STS [R18+0x820], R10 ;  /* 0x0008200a12007388 */ /* 0x000fe20000000800 */
[----:B-1----:R-:W-:-:S03]  /*0330*/  SHF.R.U32.HI R7, RZ, 0x6, R0 ;  /* 0x00000006ff077819 */ /* 0x002fc60000011600 */
[----:B------:R-:W-:Y:S01]  /*0340*/  STS [R18+0xc30], R11 ;  /* 0x000c300b12007388 */ /* 0x000fe20000000800 */
[C---:B------:R-:W-:Y:S01]  /*0350*/  IMAD.SHL.U32 R0, R6.reuse, 0x4, RZ ;  /* 0x0000000406007824 */ /* 0x040fe200078e00ff */
[----:B------:R-:W-:Y:S01]  /*0360*/  SGXT.U32 R7, R7, 0x1 ;  /* 0x000000010707781a */ /* 0x000fe20000000000 */
[----:B------:R-:W-:Y:S01]  /*0370*/  BAR.SYNC.DEFER_BLOCKING 0x0 ;  /* 0x0000000000007b1d */ /* 0x000fe20000010000 */
[----:B------:R-:W-:Y:S02]  /*0380*/  LOP3.LUT R6, R6, 0xfffffe00, RZ, 0xc0, !PT ;  /* 0xfffffe0006067812 */ /* 0x000fe400078ec0ff */
[----:B------:R-:W-:Y:S02]  /*0390*/  LOP3.LUT R0, R0, 0xfffff800, RZ, 0xc0, !PT ;  /* 0xfffff80000007812 */ /* 0x000fe400078ec0ff */
[----:B------:R-:W-:Y:S02]  /*03a0*/  LOP3.LUT R7, R2, R7, RZ, 0xfc, !PT ;  /* 0x0000000702077212 */ /* 0x000fe400078efcff */
[----:B------:R-:W-:-:S02]  /*03b0*/  LOP3.LUT R2, R16, 0x200, RZ, 0xfc, !PT ;  /* 0x0000020010027812 */ /* 0x000fc400078efcff */
[----:B------:R-:W-:Y:S02]  /*03c0*/  IADD3 R6, R0, R3, -R6 ;  /* 0x0000000300067210 */ /* 0x000fe40007ffe806 */
[C---:B------:R-:W-:Y:S02]  /*03d0*/  LOP3.LUT R0, R7.reuse, 0x2, RZ, 0xfc, !PT ;  /* 0x0000000207007812 */ /* 0x040fe400078efcff */
[----:B------:R-:W-:Y:S01]  /*03e0*/  SHF.R.U32.HI R2, RZ, 0x4, R2 ;  /* 0x00000004ff027819 */ /* 0x000fe20000011602 */
[C---:B------:R-:W-:Y:S01]  /*03f0*/  IMAD R3, R7.reuse, 0x200, R6 ;  /* 0x0000020007037824 */ /* 0x040fe200078e0206 */
[----:B------:R-:W-:Y:S02]  /*0400*/  ISETP.LT.AND P1, PT, R7, 0x4, !P0 ;  /* 0x000000040700780c */ /* 0x000fe40004721270 */
[----:B------:R-:W-:Y:S02]  /*0410*/  ISETP.LT.AND P0, PT, R0, 0x4, !P0 ;  /* 0x000000040000780c */ /* 0x000fe40004701270 */
[----:B------:R-:W-:Y:S01]  /*0420*/  LOP3.LUT R2, R2, 0x30, RZ, 0xc0, !PT ;  /* 0x0000003002027812 */ /* 0x000fe200078ec0ff */
[----:B------:R-:W1:Y:S04]  /*0430*/  LDS.128 R12, [R12] ;  /* 0x000000000c0c7984 */ /* 0x000e680000000c00 */
[----:B------:R-:W-:-:S02]  /*0440*/  VIADD R7, R2, UR4 ;  /* 0x0000000402077c36 */ /* 0x000fc40008000000 */
[----:B--2---:R-:W-:-:S04]  /*0450*/  IMAD.WIDE R2, R3, 0x4, R4 ;  /* 0x0000000403027825 */ /* 0x004fc800078e0204 */
[----:B------:R-:W-:Y:S01]  /*0460*/  IMAD R7, R16, 0x4, R7 ;  /* 0x0000000410077824 */ /* 0x000fe200078e0207 */
[----:B-1----:R1:W-:Y:S01]  /*0470*/  @P1 STG.E.128 desc[UR6][R2.64], R12 ;  /* 0x0000000c02001986 */ /* 0x0023e2000c101d06 */
[----:B------:R-:W-:Y:S05]  /*0480*/  @!P0 EXIT ;  /* 0x000000000000894d */ /* 0x000fea0003800000 */
[----:B------:R-:W0:Y:S01]  /*0490*/  LDS.128 R8, [R7+0x800] ;  /* 0x0008000007087984 */ /* 0x000e220000000c00 */
[----:B-1----:R-:W-:-:S04]  /*04a0*/  IMAD R3, R0, 0x200, R6 ;  /* 0x0000020000037824 */ /* 0x002fc800078e0206 */
[----:B------:R-:W-:-:S05]  /*04b0*/  IMAD.WIDE R4, R3, 0x4, R4 ;  /* 0x0000000403047825 */ /* 0x000fca00078e0204 */
[----:B0-----:R-:W-:Y:S01]  /*04c0*/  STG.E.128 desc[UR6][R4.64], R8 ;  /* 0x0000000804007986 */ /* 0x001fe2000c101d06 */
[----:B------:R-:W-:Y:S05]  /*04d0*/  EXIT ;  /* 0x000000000000794d */ /* 0x000fea0003800000 */
.L_x_0:
[----:B------:R-:W-:-:S00]  /*04e0*/  BRA `(.L_x_0) ;  /* 0xfffffffc00fc7947 */ /* 0x000fc0000383ffff */
[----:B------:R-:W-:-:S00]  /*04f0*/  NOP ;  /* 0x0000000000007918 */ /* 0x000fc00000000000 */
        /* <DEDUP_REMOVED lines=8> */
.L_x_1:


//--------------------- .nv.shared.triton_poi_fused_7 --------------------------
	.section	.nv.shared.triton_poi_fused_7,"aw",@nobits
	.sectionflags	@""
	.align	16
	.zero		1024


//--------------------- .nv.constant0.triton_poi_fused_7 --------------------------
	.section	.nv.constant0.triton_poi_fused_7,"a",@progbits
	.sectionflags	@""
	.align	4
.nv.constant0.triton_poi_fused_7:
	.zero		552
